	.headerflags	@"EF_CUDA_TEXMODE_UNIFIED EF_CUDA_64BIT_ADDRESS EF_CUDA_ACCELERATORS EF_CUDA_SM90 EF_CUDA_VIRTUAL_SM(EF_CUDA_SM90)"
	.elftype	@"ET_EXEC"


//--------------------- .nv.info                  --------------------------
	.section	.nv.info,"",@"SHT_CUDA_INFO"
	.align	4


	//----- nvinfo : EIATTR_REGCOUNT
	.align		4
        /*0000*/ 	.byte	0x04, 0x2f
        /*0002*/ 	.short	(.L_3 - .L_2)
	.align		4
.L_2:
        /*0004*/ 	.word	index@(triton_poi_fused__native_batch_norm_legit_no_training_convolution_hardtanh_0)
        /*0008*/ 	.word	0x00000020


	//----- nvinfo : EIATTR_MIN_STACK_SIZE
	.align		4
.L_3:
        /*000c*/ 	.byte	0x04, 0x12
        /*000e*/ 	.short	(.L_5 - .L_4)
	.align		4
.L_4:
        /*0010*/ 	.word	index@(triton_poi_fused__native_batch_norm_legit_no_training_convolution_hardtanh_0)
        /*0014*/ 	.word	0x00000000


	//----- nvinfo : EIATTR_FRAME_SIZE
	.align		4
.L_5:
        /*0018*/ 	.byte	0x04, 0x11
        /*001a*/ 	.short	(.L_7 - .L_6)
	.align		4
.L_6:
        /*001c*/ 	.word	index@(triton_poi_fused__native_batch_norm_legit_no_training_convolution_hardtanh_0)
        /*0020*/ 	.word	0x00000000


	//----- nvinfo : EIATTR_MIN_STACK_SIZE
	.align		4
.L_7:
        /*0024*/ 	.byte	0x04, 0x12
        /*0026*/ 	.short	(.L_9 - .L_8)
	.align		4
.L_8:
        /*0028*/ 	.word	index@(triton_poi_fused__native_batch_norm_legit_no_training_convolution_hardtanh_0)
        /*002c*/ 	.word	0x00000000
.L_9:


//--------------------- .nv.info.triton_poi_fused__native_batch_norm_legit_no_training_convolution_hardtanh_0 --------------------------
	.section	.nv.info.triton_poi_fused__native_batch_norm_legit_no_training_convolution_hardtanh_0,"",@"SHT_CUDA_INFO"
	.sectionflags	@""
	.align	4


	//----- nvinfo : EIATTR_CUDA_API_VERSION
	.align		4
        /*0000*/ 	.byte	0x04, 0x37
        /*0002*/ 	.short	(.L_11 - .L_10)
.L_10:
        /*0004*/ 	.word	0x0000007c


	//----- nvinfo : EIATTR_KPARAM_INFO
	.align		4
.L_11:
        /*0008*/ 	.byte	0x04, 0x17
        /*000a*/ 	.short	(.L_13 - .L_12)
.L_12:
        /*000c*/ 	.word	0x00000000
        /*0010*/ 	.short	0x0007
        /*0012*/ 	.short	0x0038
        /*0014*/ 	.byte	0x00, 0xf0, 0x11, 0x00


	//----- nvinfo : EIATTR_KPARAM_INFO
	.align		4
.L_13:
        /*0018*/ 	.byte	0x04, 0x17
        /*001a*/ 	.short	(.L_15 - .L_14)
.L_14:
        /*001c*/ 	.word	0x00000000
        /*0020*/ 	.short	0x0006
        /*0022*/ 	.short	0x0030
        /*0024*/ 	.byte	0x00, 0xf4, 0x21, 0x00


	//----- nvinfo : EIATTR_KPARAM_INFO
	.align		4
.L_15:
        /*0028*/ 	.byte	0x04, 0x17
        /*002a*/ 	.short	(.L_17 - .L_16)
.L_16:
        /*002c*/ 	.word	0x00000000
        /*0030*/ 	.short	0x0005
        /*0032*/ 	.short	0x0028
        /*0034*/ 	.byte	0x00, 0xf4, 0x21, 0x00


	//----- nvinfo : EIATTR_KPARAM_INFO
	.align		4
.L_17:
        /*0038*/ 	.byte	0x04, 0x17
        /*003a*/ 	.short	(.L_19 - .L_18)
.L_18:
        /*003c*/ 	.word	0x00000000
        /*0040*/ 	.short	0x0004
        /*0042*/ 	.short	0x0020
        /*0044*/ 	.byte	0x00, 0xf4, 0x21, 0x00


	//----- nvinfo : EIATTR_KPARAM_INFO
	.align		4
.L_19:
        /*0048*/ 	.byte	0x04, 0x17
        /*004a*/ 	.short	(.L_21 - .L_20)
.L_20:
        /*004c*/ 	.word	0x00000000
        /*0050*/ 	.short	0x0003
        /*0052*/ 	.short	0x0018
        /*0054*/ 	.byte	0x00, 0xf4, 0x21, 0x00


	//----- nvinfo : EIATTR_KPARAM_INFO
	.align		4
.L_21:
        /*0058*/ 	.byte	0x04, 0x17
        /*005a*/ 	.short	(.L_23 - .L_22)
.L_22:
        /*005c*/ 	.word	0x00000000
        /*0060*/ 	.short	0x0002
        /*0062*/ 	.short	0x0010
        /*0064*/ 	.byte	0x00, 0xf4, 0x21, 0x00


	//----- nvinfo : EIATTR_KPARAM_INFO
	.align		4
.L_23:
        /*0068*/ 	.byte	0x04, 0x17
        /*006a*/ 	.short	(.L_25 - .L_24)
.L_24:
        /*006c*/ 	.word	0x00000000
        /*0070*/ 	.short	0x0001
        /*0072*/ 	.short	0x0008
        /*0074*/ 	.byte	0x00, 0xf4, 0x21, 0x00


	//----- nvinfo : EIATTR_KPARAM_INFO
	.align		4
.L_25:
        /*0078*/ 	.byte	0x04, 0x17
        /*007a*/ 	.short	(.L_27 - .L_26)
.L_26:
        /*007c*/ 	.word	0x00000000
        /*0080*/ 	.short	0x0000
        /*0082*/ 	.short	0x0000
        /*0084*/ 	.byte	0x00, 0xf4, 0x21, 0x00


	//----- nvinfo : EIATTR_SPARSE_MMA_MASK
	.align		4
.L_27:
        /*0088*/ 	.byte	0x03, 0x50
        /*008a*/ 	.short	0x0000


	//----- nvinfo : EIATTR_MAXREG_COUNT
	.align		4
        /*008c*/ 	.byte	0x03, 0x1b
        /*008e*/ 	.short	0x00ff


	//----- nvinfo : EIATTR_EXIT_INSTR_OFFSETS
	.align		4
        /*0090*/ 	.byte	0x04, 0x1c
        /*0092*/ 	.short	(.L_29 - .L_28)


	//   ....[0]....
.L_28:
        /*0094*/ 	.word	0x000009d0


	//----- nvinfo : EIATTR_REQNTID
	.align		4
.L_29:
        /*0098*/ 	.byte	0x04, 0x10
        /*009a*/ 	.short	(.L_31 - .L_30)
.L_30:
        /*009c*/ 	.word	0x00000080
        /*00a0*/ 	.word	0x00000001
        /*00a4*/ 	.word	0x00000001


	//----- nvinfo : EIATTR_CBANK_PARAM_SIZE
	.align		4
.L_31:
        /*00a8*/ 	.byte	0x03, 0x19
        /*00aa*/ 	.short	0x003c


	//----- nvinfo : EIATTR_PARAM_CBANK
	.align		4
        /*00ac*/ 	.byte	0x04, 0x0a
        /*00ae*/ 	.short	(.L_33 - .L_32)
	.align		4
.L_32:
        /*00b0*/ 	.word	index@(.nv.constant0.triton_poi_fused__native_batch_norm_legit_no_training_convolution_hardtanh_0)
        /*00b4*/ 	.short	0x0210
        /*00b6*/ 	.short	0x003c


	//----- nvinfo : EIATTR_SW_WAR
	.align		4
.L_33:
        /*00b8*/ 	.byte	0x04, 0x36
        /*00ba*/ 	.short	(.L_35 - .L_34)
.L_34:
        /*00bc*/ 	.word	0x00000008
.L_35:


//--------------------- .nv.callgraph             --------------------------
	.section	.nv.callgraph,"",@"SHT_CUDA_CALLGRAPH"
	.align	4
	.sectionentsize	8
	.align		4
        /*0000*/ 	.word	0x00000000
	.align		4
        /*0004*/ 	.word	0xffffffff
	.align		4
        /*0008*/ 	.word	0x00000000
	.align		4
        /*000c*/ 	.word	0xfffffffe
	.align		4
        /*0010*/ 	.word	0x00000000
	.align		4
        /*0014*/ 	.word	0xfffffffd
	.align		4
        /*0018*/ 	.word	0x00000000
	.align		4
        /*001c*/ 	.word	0xfffffffc


//--------------------- .nv.constant4             --------------------------
	.section	.nv.constant4,"a",@progbits
	.align	8
	.align		8
.nv.constant4:
        /*0000*/ 	.dword	_$_str
	.align		8
        /*0008*/ 	.dword	_$_str_$_2


//--------------------- .text.triton_poi_fused__native_batch_norm_legit_no_training_convolution_hardtanh_0 --------------------------
	.section	.text.triton_poi_fused__native_batch_norm_legit_no_training_convolution_hardtanh_0,"ax",@progbits
	.align	128
        .global         triton_poi_fused__native_batch_norm_legit_no_training_convolution_hardtanh_0
        .type           triton_poi_fused__native_batch_norm_legit_no_training_convolution_hardtanh_0,@function
        .size           triton_poi_fused__native_batch_norm_legit_no_training_convolution_hardtanh_0,(.L_x_1 - triton_poi_fused__native_batch_norm_legit_no_training_convolution_hardtanh_0)
        .other          triton_poi_fused__native_batch_norm_legit_no_training_convolution_hardtanh_0,@"STO_CUDA_ENTRY STV_DEFAULT"
triton_poi_fused__native_batch_norm_legit_no_training_convolution_hardtanh_0:
.text.triton_poi_fused__native_batch_norm_legit_no_training_convolution_hardtanh_0:
[----:B------:R-:W-:Y:S01]  /*0000*/  LDC R1, c[0x0][0x28] ;  /* 0x00000a00ff017b82 */ /* 0x000fe20000000800 */
[----:B------:R-:W1:Y:S01]  /*0010*/  S2R R0, SR_TID.X ;  /* 0x0000000000007919 */ /* 0x000e620000002100 */
[----:B------:R-:W-:-:S06]  /*0020*/  ULDC.64 UR4, c[0x0][0x208] ;  /* 0x0000820000047ab9 */ /* 0x000fcc0000000a00 */
[----:B------:R-:W2:Y:S01]  /*0030*/  LDC.64 R28, c[0x0][0x218] ;  /* 0x00008600ff1c7b82 */ /* 0x000ea20000000a00 */
[----:B------:R-:W3:Y:S07]  /*0040*/  S2R R5, SR_CTAID.X ;  /* 0x0000000000057919 */ /* 0x000eee0000002500 */
[----:B------:R-:W4:Y:S08]  /*0050*/  LDC.64 R26, c[0x0][0x220] ;  /* 0x00008800ff1a7b82 */ /* 0x000f300000000a00 */
[----:B------:R-:W5:Y:S08]  /*0060*/  LDC.64 R22, c[0x0][0x230] ;  /* 0x00008c00ff167b82 */ /* 0x000f700000000a00 */
[----:B------:R-:W2:Y:S01]  /*0070*/  LDC.64 R20, c[0x0][0x238] ;  /* 0x00008e00ff147b82 */ /* 0x000ea20000000a00 */
[----:B-1----:R-:W-:Y:S01]  /*0080*/  IMAD.SHL.U32 R0, R0, 0x4, RZ ;  /* 0x0000000400007824 */ /* 0x002fe200078e00ff */
[----:B---3--:R-:W-:-:S04]  /*0090*/  SHF.R.S32.HI R3, RZ, 0x15, R5 ;  /* 0x00000015ff037819 */ /* 0x008fc80000011405 */
[----:B------:R-:W-:Y:S02]  /*00a0*/  LOP3.LUT R0, R0, 0x1fc, RZ, 0xc0, !PT ;  /* 0x000001fc00007812 */ /* 0x000fe400078ec0ff */
[----:B------:R-:W-:-:S03]  /*00b0*/  SGXT R3, R3, 0x1 ;  /* 0x000000010303781a */ /* 0x000fc60000000200 */
[----:B------:R-:W-:-:S05]  /*00c0*/  IMAD R2, R5, 0x400, R0 ;  /* 0x0000040005027824 */ /* 0x000fca00078e0200 */
[----:B------:R-:W-:-:S04]  /*00d0*/  LEA.HI R3, R3, R2, RZ, 0x12 ;  /* 0x0000000203037211 */ /* 0x000fc800078f90ff */
[----:B------:R-:W-:Y:S01]  /*00e0*/  SHF.R.S32.HI R0, RZ, 0x12, R3 ;  /* 0x00000012ff007819 */ /* 0x000fe20000011403 */
[----:B------:R-:W-:-:S03]  /*00f0*/  VIADD R3, R3, 0x200 ;  /* 0x0000020003037836 */ /* 0x000fc60000000000 */
[----:B------:R-:W-:Y:S02]  /*0100*/  SHF.R.S32.HI R4, RZ, 0xf, R0 ;  /* 0x0000000fff047819 */ /* 0x000fe40000011400 */
[----:B------:R-:W-:Y:S02]  /*0110*/  SHF.R.S32.HI R3, RZ, 0x12, R3 ;  /* 0x00000012ff037819 */ /* 0x000fe40000011403 */
[----:B------:R-:W-:Y:S02]  /*0120*/  LOP3.LUT R7, R4, 0xffff, RZ, 0xc0, !PT ;  /* 0x0000ffff04077812 */ /* 0x000fe400078ec0ff */
[----:B------:R-:W-:Y:S02]  /*0130*/  SHF.R.S32.HI R5, RZ, 0xf, R3 ;  /* 0x0000000fff057819 */ /* 0x000fe40000011403 */
[----:B------:R-:W-:Y:S02]  /*0140*/  LEA.HI R4, R7, R0, RZ, 0x16 ;  /* 0x0000000007047211 */ /* 0x000fe400078fb0ff */
[----:B------:R-:W-:Y:S01]  /*0150*/  LOP3.LUT R8, R5, 0xffff, RZ, 0xc0, !PT ;  /* 0x0000ffff05087812 */ /* 0x000fe200078ec0ff */
[----:B------:R-:W1:Y:S01]  /*0160*/  LDC.64 R6, c[0x0][0x228] ;  /* 0x00008a00ff067b82 */ /* 0x000e620000000a00 */
[----:B------:R-:W-:-:S02]  /*0170*/  LOP3.LUT R4, R4, 0xffc0, RZ, 0xc0, !PT ;  /* 0x0000ffc004047812 */ /* 0x000fc400078ec0ff */
[----:B------:R-:W-:-:S03]  /*0180*/  LEA.HI R5, R8, R3, RZ, 0x16 ;  /* 0x0000000308057211 */ /* 0x000fc600078fb0ff */
[----:B------:R-:W-:Y:S01]  /*0190*/  IMAD.MOV R4, RZ, RZ, -R4 ;  /* 0x000000ffff047224 */ /* 0x000fe200078e0a04 */
[----:B------:R-:W-:-:S04]  /*01a0*/  LOP3.LUT R5, R5, 0xffc0, RZ, 0xc0, !PT ;  /* 0x0000ffc005057812 */ /* 0x000fc800078ec0ff */
[----:B------:R-:W-:Y:S01]  /*01b0*/  PRMT R9, R4, 0x7710, RZ ;  /* 0x0000771004097816 */ /* 0x000fe200000000ff */
[----:B------:R-:W-:-:S04]  /*01c0*/  IMAD.MOV R4, RZ, RZ, -R5 ;  /* 0x000000ffff047224 */ /* 0x000fc800078e0a05 */
[----:B------:R-:W-:Y:S01]  /*01d0*/  IMAD.IADD R0, R0, 0x1, R9 ;  /* 0x0000000100007824 */ /* 0x000fe200078e0209 */
[----:B------:R-:W-:-:S04]  /*01e0*/  PRMT R4, R4, 0x7710, RZ ;  /* 0x0000771004047816 */ /* 0x000fc800000000ff */
[----:B------:R-:W-:Y:S01]  /*01f0*/  PRMT R9, R0, 0x9910, RZ ;  /* 0x0000991000097816 */ /* 0x000fe200000000ff */
[----:B------:R-:W-:-:S04]  /*0200*/  IMAD.IADD R3, R3, 0x1, R4 ;  /* 0x0000000103037824 */ /* 0x000fc800078e0204 */
[----:B-1----:R-:W-:Y:S01]  /*0210*/  IMAD.WIDE R12, R9, 0x4, R6 ;  /* 0x00000004090c7825 */ /* 0x002fe200078e0206 */
[----:B------:R-:W-:-:S04]  /*0220*/  PRMT R5, R3, 0x9910, RZ ;  /* 0x0000991003057816 */ /* 0x000fc800000000ff */
[----:B------:R-:W3:Y:S01]  /*0230*/  LDG.E.EL R19, desc[UR4][R12.64] ;  /* 0x000000040c137981 */ /* 0x000ee2000c2e1900 */
[----:B------:R-:W-:Y:S02]  /*0240*/  IMAD.WIDE R24, R5, 0x4, R6 ;  /* 0x0000000405187825 */ /* 0x000fe400078e0206 */
[----:B------:R-:W1:Y:S04]  /*0250*/  LDC.64 R6, c[0x0][0x210] ;  /* 0x00008400ff067b82 */ /* 0x000e680000000a00 */
[----:B------:R-:W3:Y:S01]  /*0260*/  LDG.E.EL R24, desc[UR4][R24.64] ;  /* 0x0000000418187981 */ /* 0x000ee2000c2e1900 */
[----:B--2---:R-:W-:-:S05]  /*0270*/  IMAD.WIDE R10, R9, 0x4, R28 ;  /* 0x00000004090a7825 */ /* 0x004fca00078e021c */
[----:B------:R4:W2:Y:S01]  /*0280*/  LDG.E.EL R18, desc[UR4][R10.64] ;  /* 0x000000040a127981 */ /* 0x0008a2000c2e1900 */
[----:B-----5:R-:W-:-:S04]  /*0290*/  IMAD.WIDE R16, R9, 0x4, R22 ;  /* 0x0000000409107825 */ /* 0x020fc800078e0216 */
[----:B------:R-:W-:Y:S02]  /*02a0*/  IMAD.WIDE R28, R5, 0x4, R28 ;  /* 0x00000004051c7825 */ /* 0x000fe400078e021c */
[----:B------:R-:W5:Y:S02]  /*02b0*/  LDG.E.EL R16, desc[UR4][R16.64] ;  /* 0x0000000410107981 */ /* 0x000f64000c2e1900 */
[C---:B----4-:R-:W-:Y:S02]  /*02c0*/  IMAD.WIDE R10, R9.reuse, 0x4, R26 ;  /* 0x00000004090a7825 */ /* 0x050fe400078e021a */
[----:B------:R4:W2:Y:S02]  /*02d0*/  LDG.E.EL R3, desc[UR4][R28.64] ;  /* 0x000000041c037981 */ /* 0x0008a4000c2e1900 */
[----:B01----:R-:W-:Y:S02]  /*02e0*/  IMAD.WIDE R6, R2, 0x4, R6 ;  /* 0x0000000402067825 */ /* 0x003fe400078e0206 */
[----:B------:R-:W2:Y:S04]  /*02f0*/  LDG.E.EL R4, desc[UR4][R10.64] ;  /* 0x000000040a047981 */ /* 0x000ea8000c2e1900 */
[----:B------:R-:W2:Y:S01]  /*0300*/  LDG.E.128 R12, desc[UR4][R6.64] ;  /* 0x00000004060c7981 */ /* 0x000ea2000c1e1d00 */
[----:B------:R-:W-:-:S04]  /*0310*/  IMAD.WIDE R8, R9, 0x4, R20 ;  /* 0x0000000409087825 */ /* 0x000fc800078e0214 */
[C---:B------:R-:W-:Y:S01]  /*0320*/  IMAD.WIDE R26, R5.reuse, 0x4, R26 ;  /* 0x00000004051a7825 */ /* 0x040fe200078e021a */
[----:B------:R-:W5:Y:S04]  /*0330*/  LDG.E.EL R17, desc[UR4][R8.64] ;  /* 0x0000000408117981 */ /* 0x000f68000c2e1900 */
[----:B------:R-:W5:Y:S04]  /*0340*/  LDG.E.EL R0, desc[UR4][R26.64] ;  /* 0x000000041a007981 */ /* 0x000f68000c2e1900 */
[----:B------:R-:W5:Y:S01]  /*0350*/  LDG.E.128 R8, desc[UR4][R6.64+0x800] ;  /* 0x0008000406087981 */ /* 0x000f62000c1e1d00 */
[----:B------:R-:W-:-:S04]  /*0360*/  IMAD.WIDE R20, R5, 0x4, R20 ;  /* 0x0000000405147825 */ /* 0x000fc800078e0214 */
[----:B------:R-:W-:Y:S02]  /*0370*/  IMAD.WIDE R22, R5, 0x4, R22 ;  /* 0x0000000405167825 */ /* 0x000fe400078e0216 */
[----:B------:R0:W5:Y:S04]  /*0380*/  LDG.E.EL R20, desc[UR4][R20.64] ;  /* 0x0000000414147981 */ /* 0x000168000c2e1900 */
[----:B------:R1:W5:Y:S01]  /*0390*/  LDG.E.EL R5, desc[UR4][R22.64] ;  /* 0x0000000416057981 */ /* 0x000362000c2e1900 */
[----:B---3--:R-:W-:-:S04]  /*03a0*/  FADD R19, R19, 9.9999997473787516356e-06 ;  /* 0x3727c5ac13137421 */ /* 0x008fc80000000000 */
[----:B------:R-:W3:Y:S01]  /*03b0*/  MUFU.SQRT R25, R19 ;  /* 0x0000001300197308 */ /* 0x000ee20000002000 */
[----:B------:R-:W-:-:S07]  /*03c0*/  FADD R24, R24, 9.9999997473787516356e-06 ;  /* 0x3727c5ac18187421 */ /* 0x000fce0000000000 */
[----:B----4-:R-:W4:Y:S01]  /*03d0*/  MUFU.SQRT R28, R24 ;  /* 0x00000018001c7308 */ /* 0x010f220000002000 */
[C---:B---3--:R-:W-:Y:S02]  /*03e0*/  FSETP.GT.AND P0, PT, R25.reuse, 8.50705917302346158658e+37, PT ;  /* 0x7e8000001900780b */ /* 0x048fe40003f04000 */
[----:B------:R-:W-:Y:S02]  /*03f0*/  FSETP.GEU.AND P2, PT, R25, 1.175494350822287508e-38, PT ;  /* 0x008000001900780b */ /* 0x000fe40003f4e000 */
[C---:B----4-:R-:W-:Y:S02]  /*0400*/  FSETP.GT.AND P1, PT, R28.reuse, 8.50705917302346158658e+37, PT ;  /* 0x7e8000001c00780b */ /* 0x050fe40003f24000 */
[----:B------:R-:W-:-:S07]  /*0410*/  FSETP.GEU.AND P3, PT, R28, 1.175494350822287508e-38, PT ;  /* 0x008000001c00780b */ /* 0x000fce0003f6e000 */
[----:B------:R-:W-:-:S04]  /*0420*/  @P0 FMUL R25, R25, 0.25 ;  /* 0x3e80000019190820 */ /* 0x000fc80000400000 */
[----:B------:R-:W-:Y:S01]  /*0430*/  @!P2 FMUL R25, R25, 16777216 ;  /* 0x4b8000001919a820 */ /* 0x000fe20000400000 */
[----:B------:R-:W-:-:S03]  /*0440*/  @P1 FMUL R28, R28, 0.25 ;  /* 0x3e8000001c1c1820 */ /* 0x000fc60000400000 */
[----:B0-----:R-:W0:Y:S01]  /*0450*/  MUFU.RCP R21, R25 ;  /* 0x0000001900157308 */ /* 0x001e220000001000 */
[----:B------:R-:W-:Y:S01]  /*0460*/  @!P3 FMUL R28, R28, 16777216 ;  /* 0x4b8000001c1cb820 */ /* 0x000fe20000400000 */
[----:B------:R-:W-:-:S06]  /*0470*/  IMAD.MOV.U32 R24, RZ, RZ, 0x3e800000 ;  /* 0x3e800000ff187424 */ /* 0x000fcc00078e00ff */
[----:B------:R-:W3:Y:S01]  /*0480*/  MUFU.RCP R19, R28 ;  /* 0x0000001c00137308 */ /* 0x000ee20000001000 */
[C---:B-1----:R-:W-:Y:S02]  /*0490*/  FSEL R22, R24.reuse, 1, P0 ;  /* 0x3f80000018167808 */ /* 0x042fe40000000000 */
[----:B------:R-:W-:Y:S01]  /*04a0*/  FSEL R24, R24, 1, P1 ;  /* 0x3f80000018187808 */ /* 0x000fe20000800000 */
[--C-:B--2---:R-:W-:Y:S02]  /*04b0*/  FADD R12, R12, R18.reuse ;  /* 0x000000120c0c7221 */ /* 0x104fe40000000000 */
[----:B------:R-:W-:Y:S01]  /*04c0*/  @!P2 FMUL R22, R22, 16777216 ;  /* 0x4b8000001616a820 */ /* 0x000fe20000400000 */
[--C-:B------:R-:W-:Y:S01]  /*04d0*/  FADD R13, R13, R18.reuse ;  /* 0x000000120d0d7221 */ /* 0x100fe20000000000 */
[----:B------:R-:W-:Y:S01]  /*04e0*/  @!P3 FMUL R24, R24, 16777216 ;  /* 0x4b8000001818b820 */ /* 0x000fe20000400000 */
[--C-:B------:R-:W-:Y:S01]  /*04f0*/  FADD R14, R14, R18.reuse ;  /* 0x000000120e0e7221 */ /* 0x100fe20000000000 */
[----:B------:R-:W-:Y:S01]  /*0500*/  FADD R15, R15, R18 ;  /* 0x000000120f0f7221 */ /* 0x000fe20000000000 */
[----:B0-----:R-:W-:Y:S01]  /*0510*/  FMUL R21, R21, R22 ;  /* 0x0000001615157220 */ /* 0x001fe20000400000 */
[C---:B------:R-:W-:Y:S01]  /*0520*/  FADD R18, -R4.reuse, R12 ;  /* 0x0000000c04127221 */ /* 0x040fe20000000100 */
[C---:B------:R-:W-:Y:S01]  /*0530*/  FADD R22, -R4.reuse, R13 ;  /* 0x0000000d04167221 */ /* 0x040fe20000000100 */
[----:B---3--:R-:W-:Y:S01]  /*0540*/  FMUL R19, R19, R24 ;  /* 0x0000001813137220 */ /* 0x008fe20000400000 */
[C---:B------:R-:W-:Y:S01]  /*0550*/  FADD R24, -R4.reuse, R14 ;  /* 0x0000000e04187221 */ /* 0x040fe20000000100 */
[----:B------:R-:W-:Y:S01]  /*0560*/  FADD R4, -R4, R15 ;  /* 0x0000000f04047221 */ /* 0x000fe20000000100 */
[----:B------:R-:W-:Y:S01]  /*0570*/  FMUL R26, R21, R18 ;  /* 0x00000012151a7220 */ /* 0x000fe20000400000 */
[----:B-----5:R-:W-:-:S02]  /*0580*/  FADD R11, R11, R3 ;  /* 0x000000030b0b7221 */ /* 0x020fc40000000000 */
[C---:B------:R-:W-:Y:S01]  /*0590*/  FMUL R18, R21.reuse, R4 ;  /* 0x0000000415127220 */ /* 0x040fe20000400000 */
[----:B------:R-:W-:Y:S01]  /*05a0*/  FFMA R4, R16, R26, R17 ;  /* 0x0000001a10047223 */ /* 0x000fe20000000011 */
[C---:B------:R-:W-:Y:S01]  /*05b0*/  FMUL R23, R21.reuse, R22 ;  /* 0x0000001615177220 */ /* 0x040fe20000400000 */
[----:B------:R-:W-:Y:S01]  /*05c0*/  FADD R26, -R0, R11 ;  /* 0x0000000b001a7221 */ /* 0x000fe20000000100 */
[----:B------:R-:W-:Y:S01]  /*05d0*/  FMUL R22, R21, R24 ;  /* 0x0000001815167220 */ /* 0x000fe20000400000 */
[--C-:B------:R-:W-:Y:S01]  /*05e0*/  FADD R9, R9, R3.reuse ;  /* 0x0000000309097221 */ /* 0x100fe20000000000 */
[--C-:B------:R-:W-:Y:S01]  /*05f0*/  FADD R8, R8, R3.reuse ;  /* 0x0000000308087221 */ /* 0x100fe20000000000 */
[----:B------:R-:W-:Y:S01]  /*0600*/  FADD R10, R10, R3 ;  /* 0x000000030a0a7221 */ /* 0x000fe20000000000 */
[----:B------:R-:W-:Y:S01]  /*0610*/  FMUL R26, R19, R26 ;  /* 0x0000001a131a7220 */ /* 0x000fe20000400000 */
[C-C-:B------:R-:W-:Y:S01]  /*0620*/  FFMA R21, R16.reuse, R23, R17.reuse ;  /* 0x0000001710157223 */ /* 0x140fe20000000011 */
[C-C-:B------:R-:W-:Y:S01]  /*0630*/  FFMA R22, R16.reuse, R22, R17.reuse ;  /* 0x0000001610167223 */ /* 0x140fe20000000011 */
[----:B------:R-:W-:Y:S01]  /*0640*/  FFMA R16, R16, R18, R17 ;  /* 0x0000001210107223 */ /* 0x000fe20000000011 */
[C---:B------:R-:W-:Y:S01]  /*0650*/  FADD R24, -R0.reuse, R9 ;  /* 0x0000000900187221 */ /* 0x040fe20000000100 */
[C---:B------:R-:W-:Y:S01]  /*0660*/  FADD R18, -R0.reuse, R8 ;  /* 0x0000000800127221 */ /* 0x040fe20000000100 */
[----:B------:R-:W-:Y:S01]  /*0670*/  FADD R0, -R0, R10 ;  /* 0x0000000a00007221 */ /* 0x000fe20000000100 */
[----:B------:R-:W-:Y:S01]  /*0680*/  FFMA R26, R5, R26, R20 ;  /* 0x0000001a051a7223 */ /* 0x000fe20000000014 */
[C---:B------:R-:W-:Y:S01]  /*0690*/  FMUL R17, R19.reuse, R24 ;  /* 0x0000001813117220 */ /* 0x040fe20000400000 */
[C---:B------:R-:W-:Y:S01]  /*06a0*/  FMUL R3, R19.reuse, R18 ;  /* 0x0000001213037220 */ /* 0x040fe20000400000 */
[----:B------:R-:W-:Y:S01]  /*06b0*/  FMUL R19, R19, R0 ;  /* 0x0000000013137220 */ /* 0x000fe20000400000 */
[----:B------:R-:W-:-:S02]  /*06c0*/  FSETP.GTU.AND P0, PT, R16, RZ, PT ;  /* 0x000000ff1000720b */ /* 0x000fc40003f0c000 */
[C---:B------:R-:W-:Y:S01]  /*06d0*/  FSETP.GTU.AND P2, PT, R26.reuse, RZ, PT ;  /* 0x000000ff1a00720b */ /* 0x040fe20003f4c000 */
[C-C-:B------:R-:W-:Y:S01]  /*06e0*/  FFMA R17, R5.reuse, R17, R20.reuse ;  /* 0x0000001105117223 */ /* 0x140fe20000000014 */
[C-C-:B------:R-:W-:Y:S01]  /*06f0*/  FFMA R0, R5.reuse, R3, R20.reuse ;  /* 0x0000000305007223 */ /* 0x140fe20000000014 */
[----:B------:R-:W-:Y:S01]  /*0700*/  FFMA R5, R5, R19, R20 ;  /* 0x0000001305057223 */ /* 0x000fe20000000014 */
[----:B------:R-:W-:Y:S01]  /*0710*/  FSEL R19, R26, RZ, P2 ;  /* 0x000000ff1a137208 */ /* 0x000fe20001000000 */
[----:B------:R-:W0:Y:S01]  /*0720*/  LDC.64 R24, c[0x0][0x240] ;  /* 0x00009000ff187b82 */ /* 0x000e220000000a00 */
[----:B------:R-:W-:Y:S02]  /*0730*/  FSETP.GTU.AND P1, PT, R22, RZ, PT ;  /* 0x000000ff1600720b */ /* 0x000fe40003f2c000 */
[----:B------:R-:W-:Y:S02]  /*0740*/  FSETP.GEU.AND P5, PT, R19, 6, PT ;  /* 0x40c000001300780b */ /* 0x000fe40003fae000 */
[----:B------:R-:W-:-:S02]  /*0750*/  FSEL R23, R16, RZ, P0 ;  /* 0x000000ff10177208 */ /* 0x000fc40000000000 */
[----:B------:R-:W-:Y:S02]  /*0760*/  FSETP.GTU.AND P6, PT, R21, RZ, PT ;  /* 0x000000ff1500720b */ /* 0x000fe40003fcc000 */
[----:B------:R-:W-:Y:S02]  /*0770*/  FSETP.GTU.AND P2, PT, R4, RZ, PT ;  /* 0x000000ff0400720b */ /* 0x000fe40003f4c000 */
[----:B------:R-:W-:Y:S02]  /*0780*/  FSEL R22, R22, RZ, P1 ;  /* 0x000000ff16167208 */ /* 0x000fe40000800000 */
[----:B------:R-:W-:Y:S02]  /*0790*/  FSETP.GEU.AND P1, PT, R23, 6, PT ;  /* 0x40c000001700780b */ /* 0x000fe40003f2e000 */
[----:B------:R-:W-:Y:S02]  /*07a0*/  FSEL R21, R21, RZ, P6 ;  /* 0x000000ff15157208 */ /* 0x000fe40003000000 */
[----:B------:R-:W-:-:S02]  /*07b0*/  FSEL R20, R4, RZ, P2 ;  /* 0x000000ff04147208 */ /* 0x000fc40001000000 */
[----:B------:R-:W-:Y:S02]  /*07c0*/  FSETP.GTU.AND P4, PT, R5, RZ, PT ;  /* 0x000000ff0500720b */ /* 0x000fe40003f8c000 */
[----:B------:R-:W-:Y:S02]  /*07d0*/  FSETP.GTU.AND P3, PT, R17, RZ, PT ;  /* 0x000000ff1100720b */ /* 0x000fe40003f6c000 */
[----:B------:R-:W-:Y:S02]  /*07e0*/  FSETP.GEU.AND P2, PT, R22, 6, PT ;  /* 0x40c000001600780b */ /* 0x000fe40003f4e000 */
[----:B------:R-:W-:Y:S02]  /*07f0*/  FSETP.NAN.AND P6, PT, R19, R19, PT ;  /* 0x000000131300720b */ /* 0x000fe40003fc8000 */
[----:B------:R-:W-:Y:S02]  /*0800*/  FSETP.GTU.AND P0, PT, R0, RZ, PT ;  /* 0x000000ff0000720b */ /* 0x000fe40003f0c000 */
[----:B------:R-:W-:-:S02]  /*0810*/  FSEL R18, R5, RZ, P4 ;  /* 0x000000ff05127208 */ /* 0x000fc40002000000 */
[----:B------:R-:W-:Y:S02]  /*0820*/  FSEL R17, R17, RZ, P3 ;  /* 0x000000ff11117208 */ /* 0x000fe40001800000 */
[----:B------:R-:W-:Y:S02]  /*0830*/  @P5 SEL R19, R19, 0x40c00000, P6 ;  /* 0x40c0000013135807 */ /* 0x000fe40003000000 */
[----:B------:R-:W-:Y:S02]  /*0840*/  FSETP.NAN.AND P3, PT, R23, R23, PT ;  /* 0x000000171700720b */ /* 0x000fe40003f68000 */
[----:B------:R-:W-:Y:S02]  /*0850*/  FSETP.GEU.AND P4, PT, R21, 6, PT ;  /* 0x40c000001500780b */ /* 0x000fe40003f8e000 */
[----:B------:R-:W-:Y:S02]  /*0860*/  FSETP.GEU.AND P5, PT, R20, 6, PT ;  /* 0x40c000001400780b */ /* 0x000fe40003fae000 */
[----:B------:R-:W-:-:S02]  /*0870*/  FSEL R16, R0, RZ, P0 ;  /* 0x000000ff00107208 */ /* 0x000fc40000000000 */
[----:B------:R-:W-:Y:S02]  /*0880*/  FSETP.NAN.AND P6, PT, R22, R22, PT ;  /* 0x000000161600720b */ /* 0x000fe40003fc8000 */
[----:B------:R-:W-:Y:S02]  /*0890*/  @P1 SEL R23, R23, 0x40c00000, P3 ;  /* 0x40c0000017171807 */ /* 0x000fe40001800000 */
[----:B------:R-:W-:Y:S02]  /*08a0*/  FSETP.GEU.AND P0, PT, R18, 6, PT ;  /* 0x40c000001200780b */ /* 0x000fe40003f0e000 */
[----:B------:R-:W-:Y:S02]  /*08b0*/  FSETP.GEU.AND P3, PT, R17, 6, PT ;  /* 0x40c000001100780b */ /* 0x000fe40003f6e000 */
[----:B------:R-:W-:Y:S02]  /*08c0*/  FSETP.GEU.AND P1, PT, R16, 6, PT ;  /* 0x40c000001000780b */ /* 0x000fe40003f2e000 */
[----:B------:R-:W-:-:S02]  /*08d0*/  @P2 SEL R22, R22, 0x40c00000, P6 ;  /* 0x40c0000016162807 */ /* 0x000fc40003000000 */
[C---:B------:R-:W-:Y:S02]  /*08e0*/  FSETP.NAN.AND P6, PT, R21.reuse, R21, PT ;  /* 0x000000151500720b */ /* 0x040fe40003fc8000 */
[C---:B------:R-:W-:Y:S02]  /*08f0*/  FSETP.NAN.AND P2, PT, R20.reuse, R20, PT ;  /* 0x000000141400720b */ /* 0x040fe40003f48000 */
[----:B------:R-:W-:Y:S02]  /*0900*/  @P4 SEL R21, R21, 0x40c00000, P6 ;  /* 0x40c0000015154807 */ /* 0x000fe40003000000 */
[----:B------:R-:W-:Y:S02]  /*0910*/  @P5 SEL R20, R20, 0x40c00000, P2 ;  /* 0x40c0000014145807 */ /* 0x000fe40001000000 */
[----:B------:R-:W-:Y:S02]  /*0920*/  FSETP.NAN.AND P6, PT, R18, R18, PT ;  /* 0x000000121200720b */ /* 0x000fe40003fc8000 */
[----:B------:R-:W-:-:S02]  /*0930*/  FSETP.NAN.AND P4, PT, R17, R17, PT ;  /* 0x000000111100720b */ /* 0x000fc40003f88000 */
[----:B------:R-:W-:Y:S01]  /*0940*/  FSETP.NAN.AND P2, PT, R16, R16, PT ;  /* 0x000000101000720b */ /* 0x000fe20003f48000 */
[----:B0-----:R-:W-:Y:S01]  /*0950*/  IMAD.WIDE R24, R2, 0x4, R24 ;  /* 0x0000000402187825 */ /* 0x001fe200078e0218 */
[----:B------:R-:W-:Y:S02]  /*0960*/  @P0 SEL R18, R18, 0x40c00000, P6 ;  /* 0x40c0000012120807 */ /* 0x000fe40003000000 */
[----:B------:R-:W-:Y:S02]  /*0970*/  @P3 SEL R17, R17, 0x40c00000, P4 ;  /* 0x40c0000011113807 */ /* 0x000fe40002000000 */
[----:B------:R-:W-:Y:S01]  /*0980*/  @P1 SEL R16, R16, 0x40c00000, P2 ;  /* 0x40c0000010101807 */ /* 0x000fe20001000000 */
[----:B------:R-:W-:Y:S04]  /*0990*/  STG.E.128 desc[UR4][R6.64], R12 ;  /* 0x0000000c06007986 */ /* 0x000fe8000c101d04 */
[----:B------:R-:W-:Y:S04]  /*09a0*/  STG.E.128 desc[UR4][R6.64+0x800], R8 ;  /* 0x0008000806007986 */ /* 0x000fe8000c101d04 */
[----:B------:R-:W-:Y:S04]  /*09b0*/  STG.E.128 desc[UR4][R24.64], R20 ;  /* 0x0000001418007986 */ /* 0x000fe8000c101d04 */
[----:B------:R-:W-:Y:S01]  /*09c0*/  STG.E.128 desc[UR4][R24.64+0x800], R16 ;  /* 0x0008001018007986 */ /* 0x000fe2000c101d04 */
[----:B------:R-:W-:Y:S05]  /*09d0*/  EXIT ;  /* 0x000000000000794d */ /* 0x000fea0003800000 */
.L_x_0:
[----:B------:R-:W-:-:S00]  /*09e0*/  BRA `(.L_x_0) ;  /* 0xfffffffc00fc7947 */ /* 0x000fc0000383ffff */
[----:B------:R-:W-:-:S00]  /*09f0*/  NOP ;  /* 0x0000000000007918 */ /* 0x000fc00000000000 */
        /* <DEDUP_REMOVED lines=8> */
.L_x_1:


//--------------------- .nv.global.init           --------------------------
	.section	.nv.global.init,"aw",@progbits
.nv.global.init:
	.type		_$_str,@object
	.size		_$_str,(_$_str_$_2 - _$_str)
_$_str:
        /*0000*/ 	.byte	0x5f, 0x5f, 0x43, 0x55, 0x44, 0x41, 0x5f, 0x46, 0x54, 0x5a, 0x00
	.type		_$_str_$_2,@object
	.size		_$_str_$_2,(.L_1 - _$_str_$_2)
_$_str_$_2:
        /*000b*/ 	.byte	0x5f, 0x5f, 0x43, 0x55, 0x44, 0x41, 0x5f, 0x50, 0x52, 0x45, 0x43, 0x5f, 0x53, 0x51, 0x52, 0x54
        /*001b*/ 	.byte	0x00
.L_1:


//--------------------- .nv.constant0.triton_poi_fused__native_batch_norm_legit_no_training_convolution_hardtanh_0 --------------------------
	.section	.nv.constant0.triton_poi_fused__native_batch_norm_legit_no_training_convolution_hardtanh_0,"a",@progbits
	.sectionflags	@""
	.align	4
.nv.constant0.triton_poi_fused__native_batch_norm_legit_no_training_convolution_hardtanh_0:
	.zero		588
